//
// Generated by NVIDIA NVVM Compiler
//
// Compiler Build ID: CL-36424714
// Cuda compilation tools, release 13.0, V13.0.88
// Based on NVVM 20.0.0
//

.version 9.0
.target sm_100
.address_size 64

	// .globl	_Z15substractKernelPiPKiS1_

.visible .entry _Z15substractKernelPiPKiS1_(
	.param .u64 .ptr .align 1 _Z15substractKernelPiPKiS1__param_0,
	.param .u64 .ptr .align 1 _Z15substractKernelPiPKiS1__param_1,
	.param .u64 .ptr .align 1 _Z15substractKernelPiPKiS1__param_2
)
{
	.reg .b32 	%r<5>;
	.reg .b64 	%rd<11>;

	ld.param.u64 	%rd1, [_Z15substractKernelPiPKiS1__param_0];
	ld.param.u64 	%rd2, [_Z15substractKernelPiPKiS1__param_1];
	ld.param.u64 	%rd3, [_Z15substractKernelPiPKiS1__param_2];
	cvta.to.global.u64 	%rd4, %rd1;
	cvta.to.global.u64 	%rd5, %rd3;
	cvta.to.global.u64 	%rd6, %rd2;
	mov.u32 	%r1, %tid.x;
	mul.wide.u32 	%rd7, %r1, 4;
	add.s64 	%rd8, %rd6, %rd7;
	ld.global.u32 	%r2, [%rd8];
	add.s64 	%rd9, %rd5, %rd7;
	ld.global.u32 	%r3, [%rd9];
	sub.s32 	%r4, %r2, %r3;
	add.s64 	%rd10, %rd4, %rd7;
	st.global.u32 	[%rd10], %r4;
	ret;

}


// ===== COMPILED SASS (sm_100) =====

	.target	sm_100

	.elftype	@"ET_EXEC"


//--------------------- .note.nv.tkinfo           --------------------------
	.section	.note.nv.tkinfo,"",@"SHT_NOTE"
	.sectionflags	@"SHF_NOTE_NV_TKINFO"
	.tkinfo
        /*0018*/ 	.word	0x00000002
        /*0030*/ 	.string	""
        /*0030*/ 	.string	"ptxas"
        /*0030*/ 	.string	"Cuda compilation tools, release 13.0, V13.0.88"
        /*0030*/ 	.string	"Build cuda_13.0.r13.0/compiler.36424714_0"
        /*0030*/ 	.string	"-arch sm_100 -m 64 "



//--------------------- .note.nv.cuinfo           --------------------------
	.section	.note.nv.cuinfo,"",@"SHT_NOTE"
	.sectionflags	@"SHF_NOTE_NV_CUINFO"
        /*0018*/ 	.short	0x0002
        /*001a*/ 	.short	0x0064
        /*001c*/ 	.short	0x0082
	.zero		2


//--------------------- .nv.info                  --------------------------
	.section	.nv.info,"",@"SHT_CUDA_INFO"
	.align	4


	//----- nvinfo : EIATTR_REGCOUNT
	.align		4
        /*0000*/ 	.byte	0x04, 0x2f
        /*0002*/ 	.short	(.L_1 - .L_0)
	.align		4
.L_0:
        /*0004*/ 	.word	index@(_Z15substractKernelPiPKiS1_)
        /*0008*/ 	.word	0x0000000c


	//----- nvinfo : EIATTR_FRAME_SIZE
	.align		4
.L_1:
        /*000c*/ 	.byte	0x04, 0x11
        /*000e*/ 	.short	(.L_3 - .L_2)
	.align		4
.L_2:
        /*0010*/ 	.word	index@(_Z15substractKernelPiPKiS1_)
        /*0014*/ 	.word	0x00000000


	//----- nvinfo : EIATTR_MIN_STACK_SIZE
	.align		4
.L_3:
        /*0018*/ 	.byte	0x04, 0x12
        /*001a*/ 	.short	(.L_5 - .L_4)
	.align		4
.L_4:
        /*001c*/ 	.word	index@(_Z15substractKernelPiPKiS1_)
        /*0020*/ 	.word	0x00000000
.L_5:


//--------------------- .nv.compat                --------------------------
	.section	.nv.compat,"",@"SHT_CUDA_COMPAT_INFO"
	.align	4
        /*0000*/ 	.byte	0x02, 0x09, 0x00, 0x00, 0x02, 0x02, 0x01, 0x00, 0x02, 0x05, 0x05, 0x00, 0x03, 0x07, 0x01, 0x01
        /*0010*/ 	.byte	0x02, 0x03, 0x00, 0x00, 0x02, 0x06, 0x01, 0x00, 0x04, 0x0b, 0x08, 0x00, 0x09, 0x00, 0x00, 0x00
        /*0020*/ 	.byte	0x00, 0x00, 0x00, 0x00


//--------------------- .nv.info._Z15substractKernelPiPKiS1_ --------------------------
	.section	.nv.info._Z15substractKernelPiPKiS1_,"",@"SHT_CUDA_INFO"
	.sectionflags	@""
	.align	4


	//----- nvinfo : EIATTR_CUDA_API_VERSION
	.align		4
        /*0000*/ 	.byte	0x04, 0x37
        /*0002*/ 	.short	(.L_7 - .L_6)
.L_6:
        /*0004*/ 	.word	0x00000082


	//----- nvinfo : EIATTR_KPARAM_INFO
	.align		4
.L_7:
        /*0008*/ 	.byte	0x04, 0x17
        /*000a*/ 	.short	(.L_9 - .L_8)
.L_8:
        /*000c*/ 	.word	0x00000000
        /*0010*/ 	.short	0x0002
        /*0012*/ 	.short	0x0010
        /*0014*/ 	.byte	0x00, 0xf5, 0x21, 0x00


	//----- nvinfo : EIATTR_KPARAM_INFO
	.align		4
.L_9:
        /*0018*/ 	.byte	0x04, 0x17
        /*001a*/ 	.short	(.L_11 - .L_10)
.L_10:
        /*001c*/ 	.word	0x00000000
        /*0020*/ 	.short	0x0001
        /*0022*/ 	.short	0x0008
        /*0024*/ 	.byte	0x00, 0xf5, 0x21, 0x00


	//----- nvinfo : EIATTR_KPARAM_INFO
	.align		4
.L_11:
        /*0028*/ 	.byte	0x04, 0x17
        /*002a*/ 	.short	(.L_13 - .L_12)
.L_12:
        /*002c*/ 	.word	0x00000000
        /*0030*/ 	.short	0x0000
        /*0032*/ 	.short	0x0000
        /*0034*/ 	.byte	0x00, 0xf5, 0x21, 0x00


	//----- nvinfo : EIATTR_SPARSE_MMA_MASK
	.align		4
.L_13:
        /*0038*/ 	.byte	0x03, 0x50
        /*003a*/ 	.short	0x0000


	//----- nvinfo : EIATTR_MAXREG_COUNT
	.align		4
        /*003c*/ 	.byte	0x03, 0x1b
        /*003e*/ 	.short	0x00ff


	//----- nvinfo : EIATTR_MERCURY_ISA_VERSION
	.align		4
        /*0040*/ 	.byte	0x03, 0x5f
        /*0042*/ 	.short	0x0101


	//----- nvinfo : EIATTR_VRC_CTA_INIT_COUNT
	.align		4
        /*0044*/ 	.byte	0x02, 0x4a
	.zero		1
	.zero		1


	//----- nvinfo : EIATTR_EXIT_INSTR_OFFSETS
	.align		4
        /*0048*/ 	.byte	0x04, 0x1c
        /*004a*/ 	.short	(.L_15 - .L_14)


	//   ....[0]....
.L_14:
        /*004c*/ 	.word	0x000000d0


	//----- nvinfo : EIATTR_CBANK_PARAM_SIZE
	.align		4
.L_15:
        /*0050*/ 	.byte	0x03, 0x19
        /*0052*/ 	.short	0x0018


	//----- nvinfo : EIATTR_PARAM_CBANK
	.align		4
        /*0054*/ 	.byte	0x04, 0x0a
        /*0056*/ 	.short	(.L_17 - .L_16)
	.align		4
.L_16:
        /*0058*/ 	.word	index@(.nv.constant0._Z15substractKernelPiPKiS1_)
        /*005c*/ 	.short	0x0380
        /*005e*/ 	.short	0x0018


	//----- nvinfo : EIATTR_SW_WAR
	.align		4
.L_17:
        /*0060*/ 	.byte	0x04, 0x36
        /*0062*/ 	.short	(.L_19 - .L_18)
.L_18:
        /*0064*/ 	.word	0x00000008
.L_19:


//--------------------- .nv.callgraph             --------------------------
	.section	.nv.callgraph,"",@"SHT_CUDA_CALLGRAPH"
	.align	4
	.sectionentsize	8
	.align		4
        /*0000*/ 	.word	0x00000000
	.align		4
        /*0004*/ 	.word	0xffffffff
	.align		4
        /*0008*/ 	.word	0x00000000
	.align		4
        /*000c*/ 	.word	0xfffffffe
	.align		4
        /*0010*/ 	.word	0x00000000
	.align		4
        /*0014*/ 	.word	0xfffffffd
	.align		4
        /*0018*/ 	.word	0x00000000
	.align		4
        /*001c*/ 	.word	0xfffffffc


//--------------------- .text._Z15substractKernelPiPKiS1_ --------------------------
	.section	.text._Z15substractKernelPiPKiS1_,"ax",@progbits
	.align	128
        .global         _Z15substractKernelPiPKiS1_
        .type           _Z15substractKernelPiPKiS1_,@function
        .size           _Z15substractKernelPiPKiS1_,(.L_x_1 - _Z15substractKernelPiPKiS1_)
        .other          _Z15substractKernelPiPKiS1_,@"STO_CUDA_ENTRY STV_DEFAULT"
_Z15substractKernelPiPKiS1_:
.text._Z15substractKernelPiPKiS1_:
[----:B------:R-:W-:Y:S01]  /*0000*/  LDC R1, c[0x0][0x37c] ;  /* 0x0000df00ff017b82 */ /* 0x000fe20000000800 */
[----:B------:R-:W0:Y:S07]  /*0010*/  S2R R9, SR_TID.X ;  /* 0x0000000000097919 */ /* 0x000e2e0000002100 */
[----:B------:R-:W0:Y:S01]  /*0020*/  LDC.64 R2, c[0x0][0x388] ;  /* 0x0000e200ff027b82 */ /* 0x000e220000000a00 */
[----:B------:R-:W1:Y:S07]  /*0030*/  LDCU.64 UR4, c[0x0][0x358] ;  /* 0x00006b00ff0477ac */ /* 0x000e6e0008000a00 */
[----:B------:R-:W2:Y:S08]  /*0040*/  LDC.64 R4, c[0x0][0x390] ;  /* 0x0000e400ff047b82 */ /* 0x000eb00000000a00 */
[----:B------:R-:W3:Y:S01]  /*0050*/  LDC.64 R6, c[0x0][0x380] ;  /* 0x0000e000ff067b82 */ /* 0x000ee20000000a00 */
[----:B0-----:R-:W-:-:S04]  /*0060*/  IMAD.WIDE.U32 R2, R9, 0x4, R2 ;  /* 0x0000000409027825 */ /* 0x001fc800078e0002 */
[C---:B--2---:R-:W-:Y:S02]  /*0070*/  IMAD.WIDE.U32 R4, R9.reuse, 0x4, R4 ;  /* 0x0000000409047825 */ /* 0x044fe400078e0004 */
[----:B-1----:R-:W2:Y:S04]  /*0080*/  LDG.E R2, desc[UR4][R2.64] ;  /* 0x0000000402027981 */ /* 0x002ea8000c1e1900 */
[----:B------:R-:W2:Y:S01]  /*0090*/  LDG.E R5, desc[UR4][R4.64] ;  /* 0x0000000404057981 */ /* 0x000ea2000c1e1900 */
[----:B---3--:R-:W-:Y:S01]  /*00a0*/  IMAD.WIDE.U32 R6, R9, 0x4, R6 ;  /* 0x0000000409067825 */ /* 0x008fe200078e0006 */
[----:B--2---:R-:W-:-:S05]  /*00b0*/  IADD3 R9, PT, PT, R2, -R5, RZ ;  /* 0x8000000502097210 */ /* 0x004fca0007ffe0ff */
[----:B------:R-:W-:Y:S01]  /*00c0*/  STG.E desc[UR4][R6.64], R9 ;  /* 0x0000000906007986 */ /* 0x000fe2000c101904 */
[----:B------:R-:W-:Y:S05]  /*00d0*/  EXIT ;  /* 0x000000000000794d */ /* 0x000fea0003800000 */
.L_x_0:
[----:B------:R-:W-:-:S00]  /*00e0*/  BRA `(.L_x_0) ;  /* 0xfffffffc00fc7947 */ /* 0x000fc0000383ffff */
[----:B------:R-:W-:-:S00]  /*00f0*/  NOP ;  /* 0x0000000000007918 */ /* 0x000fc00000000000 */
        /* <DEDUP_REMOVED lines=8> */
.L_x_1:


//--------------------- .nv.shared.reserved.0     --------------------------
	.section	.nv.shared.reserved.0,"aw",@nobits
	.weak		__nv_reservedSMEM_offset_0_alias
	.size		__nv_reservedSMEM_offset_0_alias, 0, 64
	.other		__nv_reservedSMEM_offset_0_alias,@"STO_CUDA_RESERVED_SHARED STV_DEFAULT"
__nv_reservedSMEM_offset_0_alias:
	.zero		0
	.zero		64


//--------------------- .nv.constant0._Z15substractKernelPiPKiS1_ --------------------------
	.section	.nv.constant0._Z15substractKernelPiPKiS1_,"a",@progbits
	.sectionflags	@""
	.align	4
.nv.constant0._Z15substractKernelPiPKiS1_:
	.zero		920


//--------------------- SYMBOLS --------------------------

	.type		.nv.reservedSmem.offset0,@object
	.size		.nv.reservedSmem.offset0,0x4
